	.headerflags	@"EF_CUDA_TEXMODE_UNIFIED EF_CUDA_64BIT_ADDRESS EF_CUDA_ACCELERATORS EF_CUDA_SM90 EF_CUDA_VIRTUAL_SM(EF_CUDA_SM90)"
	.elftype	@"ET_EXEC"


//--------------------- .nv.info                  --------------------------
	.section	.nv.info,"",@"SHT_CUDA_INFO"
	.align	4


	//----- nvinfo : EIATTR_REGCOUNT
	.align		4
        /*0000*/ 	.byte	0x04, 0x2f
        /*0002*/ 	.short	(.L_1 - .L_0)
	.align		4
.L_0:
        /*0004*/ 	.word	index@(triton_poi_fused_add_relu_threshold_backward_3)
        /*0008*/ 	.word	0x00000018


	//----- nvinfo : EIATTR_MIN_STACK_SIZE
	.align		4
.L_1:
        /*000c*/ 	.byte	0x04, 0x12
        /*000e*/ 	.short	(.L_3 - .L_2)
	.align		4
.L_2:
        /*0010*/ 	.word	index@(triton_poi_fused_add_relu_threshold_backward_3)
        /*0014*/ 	.word	0x00000000


	//----- nvinfo : EIATTR_FRAME_SIZE
	.align		4
.L_3:
        /*0018*/ 	.byte	0x04, 0x11
        /*001a*/ 	.short	(.L_5 - .L_4)
	.align		4
.L_4:
        /*001c*/ 	.word	index@(triton_poi_fused_add_relu_threshold_backward_3)
        /*0020*/ 	.word	0x00000000


	//----- nvinfo : EIATTR_MIN_STACK_SIZE
	.align		4
.L_5:
        /*0024*/ 	.byte	0x04, 0x12
        /*0026*/ 	.short	(.L_7 - .L_6)
	.align		4
.L_6:
        /*0028*/ 	.word	index@(triton_poi_fused_add_relu_threshold_backward_3)
        /*002c*/ 	.word	0x00000000
.L_7:


//--------------------- .nv.info.triton_poi_fused_add_relu_threshold_backward_3 --------------------------
	.section	.nv.info.triton_poi_fused_add_relu_threshold_backward_3,"",@"SHT_CUDA_INFO"
	.sectionflags	@""
	.align	4


	//----- nvinfo : EIATTR_CUDA_API_VERSION
	.align		4
        /*0000*/ 	.byte	0x04, 0x37
        /*0002*/ 	.short	(.L_9 - .L_8)
.L_8:
        /*0004*/ 	.word	0x0000007c


	//----- nvinfo : EIATTR_KPARAM_INFO
	.align		4
.L_9:
        /*0008*/ 	.byte	0x04, 0x17
        /*000a*/ 	.short	(.L_11 - .L_10)
.L_10:
        /*000c*/ 	.word	0x00000000
        /*0010*/ 	.short	0x0006
        /*0012*/ 	.short	0x0030
        /*0014*/ 	.byte	0x00, 0xf0, 0x11, 0x00


	//----- nvinfo : EIATTR_KPARAM_INFO
	.align		4
.L_11:
        /*0018*/ 	.byte	0x04, 0x17
        /*001a*/ 	.short	(.L_13 - .L_12)
.L_12:
        /*001c*/ 	.word	0x00000000
        /*0020*/ 	.short	0x0005
        /*0022*/ 	.short	0x0028
        /*0024*/ 	.byte	0x00, 0xf4, 0x21, 0x00


	//----- nvinfo : EIATTR_KPARAM_INFO
	.align		4
.L_13:
        /*0028*/ 	.byte	0x04, 0x17
        /*002a*/ 	.short	(.L_15 - .L_14)
.L_14:
        /*002c*/ 	.word	0x00000000
        /*0030*/ 	.short	0x0004
        /*0032*/ 	.short	0x0020
        /*0034*/ 	.byte	0x00, 0xf4, 0x21, 0x00


	//----- nvinfo : EIATTR_KPARAM_INFO
	.align		4
.L_15:
        /*0038*/ 	.byte	0x04, 0x17
        /*003a*/ 	.short	(.L_17 - .L_16)
.L_16:
        /*003c*/ 	.word	0x00000000
        /*0040*/ 	.short	0x0003
        /*0042*/ 	.short	0x0018
        /*0044*/ 	.byte	0x00, 0xf4, 0x21, 0x00


	//----- nvinfo : EIATTR_KPARAM_INFO
	.align		4
.L_17:
        /*0048*/ 	.byte	0x04, 0x17
        /*004a*/ 	.short	(.L_19 - .L_18)
.L_18:
        /*004c*/ 	.word	0x00000000
        /*0050*/ 	.short	0x0002
        /*0052*/ 	.short	0x0010
        /*0054*/ 	.byte	0x00, 0xf4, 0x21, 0x00


	//----- nvinfo : EIATTR_KPARAM_INFO
	.align		4
.L_19:
        /*0058*/ 	.byte	0x04, 0x17
        /*005a*/ 	.short	(.L_21 - .L_20)
.L_20:
        /*005c*/ 	.word	0x00000000
        /*0060*/ 	.short	0x0001
        /*0062*/ 	.short	0x0008
        /*0064*/ 	.byte	0x00, 0xf4, 0x21, 0x00


	//----- nvinfo : EIATTR_KPARAM_INFO
	.align		4
.L_21:
        /*0068*/ 	.byte	0x04, 0x17
        /*006a*/ 	.short	(.L_23 - .L_22)
.L_22:
        /*006c*/ 	.word	0x00000000
        /*0070*/ 	.short	0x0000
        /*0072*/ 	.short	0x0000
        /*0074*/ 	.byte	0x00, 0xf4, 0x21, 0x00


	//----- nvinfo : EIATTR_SPARSE_MMA_MASK
	.align		4
.L_23:
        /*0078*/ 	.byte	0x03, 0x50
        /*007a*/ 	.short	0x0000


	//----- nvinfo : EIATTR_MAXREG_COUNT
	.align		4
        /*007c*/ 	.byte	0x03, 0x1b
        /*007e*/ 	.short	0x00ff


	//----- nvinfo : EIATTR_EXIT_INSTR_OFFSETS
	.align		4
        /*0080*/ 	.byte	0x04, 0x1c
        /*0082*/ 	.short	(.L_25 - .L_24)


	//   ....[0]....
.L_24:
        /*0084*/ 	.word	0x00000320


	//   ....[1]....
        /*0088*/ 	.word	0x00000340


	//----- nvinfo : EIATTR_REQNTID
	.align		4
.L_25:
        /*008c*/ 	.byte	0x04, 0x10
        /*008e*/ 	.short	(.L_27 - .L_26)
.L_26:
        /*0090*/ 	.word	0x00000080
        /*0094*/ 	.word	0x00000001
        /*0098*/ 	.word	0x00000001


	//----- nvinfo : EIATTR_CBANK_PARAM_SIZE
	.align		4
.L_27:
        /*009c*/ 	.byte	0x03, 0x19
        /*009e*/ 	.short	0x0034


	//----- nvinfo : EIATTR_PARAM_CBANK
	.align		4
        /*00a0*/ 	.byte	0x04, 0x0a
        /*00a2*/ 	.short	(.L_29 - .L_28)
	.align		4
.L_28:
        /*00a4*/ 	.word	index@(.nv.constant0.triton_poi_fused_add_relu_threshold_backward_3)
        /*00a8*/ 	.short	0x0210
        /*00aa*/ 	.short	0x0034


	//----- nvinfo : EIATTR_SW_WAR
	.align		4
.L_29:
        /*00ac*/ 	.byte	0x04, 0x36
        /*00ae*/ 	.short	(.L_31 - .L_30)
.L_30:
        /*00b0*/ 	.word	0x00000008
.L_31:


//--------------------- .nv.callgraph             --------------------------
	.section	.nv.callgraph,"",@"SHT_CUDA_CALLGRAPH"
	.align	4
	.sectionentsize	8
	.align		4
        /*0000*/ 	.word	0x00000000
	.align		4
        /*0004*/ 	.word	0xffffffff
	.align		4
        /*0008*/ 	.word	0x00000000
	.align		4
        /*000c*/ 	.word	0xfffffffe
	.align		4
        /*0010*/ 	.word	0x00000000
	.align		4
        /*0014*/ 	.word	0xfffffffd
	.align		4
        /*0018*/ 	.word	0x00000000
	.align		4
        /*001c*/ 	.word	0xfffffffc


//--------------------- .text.triton_poi_fused_add_relu_threshold_backward_3 --------------------------
	.section	.text.triton_poi_fused_add_relu_threshold_backward_3,"ax",@progbits
	.align	128
        .global         triton_poi_fused_add_relu_threshold_backward_3
        .type           triton_poi_fused_add_relu_threshold_backward_3,@function
        .size           triton_poi_fused_add_relu_threshold_backward_3,(.L_x_1 - triton_poi_fused_add_relu_threshold_backward_3)
        .other          triton_poi_fused_add_relu_threshold_backward_3,@"STO_CUDA_ENTRY STV_DEFAULT"
triton_poi_fused_add_relu_threshold_backward_3:
.text.triton_poi_fused_add_relu_threshold_backward_3:
[----:B------:R-:W0:Y:S01]  /*0000*/  LDC R1, c[0x0][0x28] ;  /* 0x00000a00ff017b82 */ /* 0x000e220000000800 */
[----:B------:R-:W1:Y:S07]  /*0010*/  S2R R0, SR_TID.X ;  /* 0x0000000000007919 */ /* 0x000e6e0000002100 */
[----:B------:R-:W2:Y:S01]  /*0020*/  LDC.64 R10, c[0x0][0x218] ;  /* 0x00008600ff0a7b82 */ /* 0x000ea20000000a00 */
[----:B------:R-:W-:Y:S02]  /*0030*/  CS2R R18, SRZ ;  /* 0x0000000000127805 */ /* 0x000fe4000001ff00 */
[----:B------:R-:W-:Y:S01]  /*0040*/  CS2R R16, SRZ ;  /* 0x0000000000107805 */ /* 0x000fe2000001ff00 */
[----:B------:R-:W3:Y:S01]  /*0050*/  S2R R3, SR_CTAID.X ;  /* 0x0000000000037919 */ /* 0x000ee20000002500 */
[----:B------:R-:W-:Y:S01]  /*0060*/  CS2R R6, SRZ ;  /* 0x0000000000067805 */ /* 0x000fe2000001ff00 */
[----:B------:R-:W-:Y:S01]  /*0070*/  ULDC.64 UR4, c[0x0][0x208] ;  /* 0x0000820000047ab9 */ /* 0x000fe20000000a00 */
[----:B------:R-:W-:Y:S01]  /*0080*/  ULDC.64 UR6, c[0x0][0x238] ;  /* 0x00008e0000067ab9 */ /* 0x000fe20000000a00 */
[----:B------:R-:W4:Y:S08]  /*0090*/  LDC.64 R12, c[0x0][0x228] ;  /* 0x00008a00ff0c7b82 */ /* 0x000f300000000a00 */
[----:B------:R-:W5:Y:S08]  /*00a0*/  LDC.64 R8, c[0x0][0x210] ;  /* 0x00008400ff087b82 */ /* 0x000f700000000a00 */
[----:B------:R-:W2:Y:S01]  /*00b0*/  LDC.64 R14, c[0x0][0x230] ;  /* 0x00008c00ff0e7b82 */ /* 0x000ea20000000a00 */
[----:B-1----:R-:W-:Y:S01]  /*00c0*/  IMAD.SHL.U32 R0, R0, 0x2, RZ ;  /* 0x0000000200007824 */ /* 0x002fe200078e00ff */
[----:B---3--:R-:W-:-:S04]  /*00d0*/  SHF.R.S32.HI R2, RZ, 0x17, R3 ;  /* 0x00000017ff027819 */ /* 0x008fc80000011403 */
[----:B------:R-:W-:-:S05]  /*00e0*/  LOP3.LUT R0, R0, 0xfe, RZ, 0xc0, !PT ;  /* 0x000000fe00007812 */ /* 0x000fca00078ec0ff */
[----:B------:R-:W-:Y:S01]  /*00f0*/  IMAD R0, R3, 0x100, R0 ;  /* 0x0000010003007824 */ /* 0x000fe200078e0200 */
[----:B------:R-:W-:-:S03]  /*0100*/  SGXT R3, R2, 0x1 ;  /* 0x000000010203781a */ /* 0x000fc60000000200 */
[C---:B-----5:R-:W-:Y:S01]  /*0110*/  IMAD.WIDE R8, R0.reuse, 0x4, R8 ;  /* 0x0000000400087825 */ /* 0x060fe200078e0208 */
[----:B------:R-:W-:Y:S02]  /*0120*/  LEA.HI R4, R3, R0, RZ, 0x2 ;  /* 0x0000000003047211 */ /* 0x000fe400078f10ff */
[----:B------:R-:W1:Y:S01]  /*0130*/  LDC.64 R2, c[0x0][0x220] ;  /* 0x00008800ff027b82 */ /* 0x000e620000000a00 */
[----:B------:R-:W-:Y:S02]  /*0140*/  ISETP.GE.AND P0, PT, R0, 0x100, PT ;  /* 0x000001000000780c */ /* 0x000fe40003f06270 */
[----:B------:R-:W-:-:S05]  /*0150*/  LOP3.LUT R5, R4, 0xfffffffc, RZ, 0xc0, !PT ;  /* 0xfffffffc04057812 */ /* 0x000fca00078ec0ff */
[----:B------:R-:W-:-:S04]  /*0160*/  IMAD.IADD R5, R0, 0x1, -R5 ;  /* 0x0000000100057824 */ /* 0x000fc800078e0a05 */
[C---:B--2---:R-:W-:Y:S02]  /*0170*/  IMAD.WIDE R10, R5.reuse, 0x4, R10 ;  /* 0x00000004050a7825 */ /* 0x044fe400078e020a */
[----:B------:R-:W2:Y:S02]  /*0180*/  @!P0 LDG.E.64 R16, desc[UR4][R8.64] ;  /* 0x0000000408108981 */ /* 0x000ea4000c1e1b00 */
[----:B----4-:R-:W-:Y:S01]  /*0190*/  IMAD.WIDE R12, R5, 0x4, R12 ;  /* 0x00000004050c7825 */ /* 0x010fe200078e020c */
[----:B------:R-:W-:Y:S01]  /*01a0*/  CS2R R4, SRZ ;  /* 0x0000000000047805 */ /* 0x000fe2000001ff00 */
[----:B------:R-:W2:Y:S05]  /*01b0*/  @!P0 LDG.E.EL.64 R18, desc[UR4][R10.64] ;  /* 0x000000040a128981 */ /* 0x000eaa000c2e1b00 */
[----:B------:R-:W3:Y:S01]  /*01c0*/  @!P0 LDG.E.EL.64 R4, desc[UR4][R12.64] ;  /* 0x000000040c048981 */ /* 0x000ee2000c2e1b00 */
[----:B-1----:R-:W-:-:S05]  /*01d0*/  IMAD.WIDE R2, R0, 0x4, R2 ;  /* 0x0000000400027825 */ /* 0x002fca00078e0202 */
[----:B------:R1:W3:Y:S02]  /*01e0*/  @!P0 LDG.E.64 R6, desc[UR4][R2.64] ;  /* 0x0000000402068981 */ /* 0x0002e4000c1e1b00 */
[----:B01----:R-:W-:-:S04]  /*01f0*/  IMAD.WIDE R2, R0, 0x4, R14 ;  /* 0x0000000400027825 */ /* 0x003fc800078e020e */
[----:B--2---:R-:W-:Y:S01]  /*0200*/  FADD R16, R18, R16 ;  /* 0x0000001012107221 */ /* 0x004fe20000000000 */
[----:B------:R-:W-:Y:S01]  /*0210*/  FADD R17, R19, R17 ;  /* 0x0000001113117221 */ /* 0x000fe20000000000 */
[----:B---3--:R-:W-:Y:S01]  /*0220*/  FADD R21, R4, R6 ;  /* 0x0000000604157221 */ /* 0x008fe20000000000 */
[----:B------:R-:W-:-:S04]  /*0230*/  FADD R4, R5, R7 ;  /* 0x0000000705047221 */ /* 0x000fc80000000000 */
[C---:B------:R-:W-:Y:S01]  /*0240*/  FSETP.GEU.AND P2, PT, R16.reuse, -R21, PT ;  /* 0x800000151000720b */ /* 0x040fe20003f4e000 */
[----:B------:R-:W-:Y:S01]  /*0250*/  FADD R16, R16, R21 ;  /* 0x0000001510107221 */ /* 0x000fe20000000000 */
[C---:B------:R-:W-:Y:S01]  /*0260*/  FADD R5, R17.reuse, R4 ;  /* 0x0000000411057221 */ /* 0x040fe20000000000 */
[----:B------:R-:W-:-:S03]  /*0270*/  FSETP.GEU.AND P1, PT, R17, -R4, PT ;  /* 0x800000041100720b */ /* 0x000fc60003f2e000 */
[----:B------:R-:W-:Y:S02]  /*0280*/  FSEL R16, R16, RZ, P2 ;  /* 0x000000ff10107208 */ /* 0x000fe40001000000 */
[----:B------:R-:W-:Y:S02]  /*0290*/  FSEL R17, R5, RZ, P1 ;  /* 0x000000ff05117208 */ /* 0x000fe40000800000 */
[----:B------:R-:W-:Y:S02]  /*02a0*/  FSETP.GTU.AND P3, PT, R16, RZ, PT ;  /* 0x000000ff1000720b */ /* 0x000fe40003f6c000 */
[----:B------:R-:W-:Y:S02]  /*02b0*/  FSETP.GTU.AND P2, PT, R17, RZ, PT ;  /* 0x000000ff1100720b */ /* 0x000fe40003f4c000 */
[----:B------:R-:W-:Y:S02]  /*02c0*/  IADD3 R4, P1, R0, UR6, RZ ;  /* 0x0000000600047c10 */ /* 0x000fe4000ff3e0ff */
[----:B------:R-:W-:-:S02]  /*02d0*/  SEL R6, RZ, 0x1, P3 ;  /* 0x00000001ff067807 */ /* 0x000fc40001800000 */
[----:B------:R-:W-:Y:S01]  /*02e0*/  SEL R7, RZ, 0x100, P2 ;  /* 0x00000100ff077807 */ /* 0x000fe20001000000 */
[----:B------:R0:W-:Y:S01]  /*02f0*/  @!P0 STG.E.64 desc[UR4][R2.64], R16 ;  /* 0x0000001002008986 */ /* 0x0001e2000c101b04 */
[----:B------:R-:W-:-:S03]  /*0300*/  LEA.HI.X.SX32 R5, R0, UR7, 0x1, P1 ;  /* 0x0000000700057c11 */ /* 0x000fc600088f0eff */
[----:B------:R-:W-:Y:S01]  /*0310*/  IMAD.IADD R7, R6, 0x1, R7 ;  /* 0x0000000106077824 */ /* 0x000fe200078e0207 */
[----:B0-----:R-:W-:Y:S06]  /*0320*/  @P0 EXIT ;  /* 0x000000000000094d */ /* 0x001fec0003800000 */
[----:B------:R-:W-:Y:S01]  /*0330*/  STG.E.U16 desc[UR4][R4.64], R7 ;  /* 0x0000000704007986 */ /* 0x000fe2000c101504 */
[----:B------:R-:W-:Y:S05]  /*0340*/  EXIT ;  /* 0x000000000000794d */ /* 0x000fea0003800000 */
.L_x_0:
[----:B------:R-:W-:-:S00]  /*0350*/  BRA `(.L_x_0) ;  /* 0xfffffffc00fc7947 */ /* 0x000fc0000383ffff */
[----:B------:R-:W-:-:S00]  /*0360*/  NOP ;  /* 0x0000000000007918 */ /* 0x000fc00000000000 */
        /* <DEDUP_REMOVED lines=9> */
.L_x_1:


//--------------------- .nv.constant0.triton_poi_fused_add_relu_threshold_backward_3 --------------------------
	.section	.nv.constant0.triton_poi_fused_add_relu_threshold_backward_3,"a",@progbits
	.sectionflags	@""
	.align	4
.nv.constant0.triton_poi_fused_add_relu_threshold_backward_3:
	.zero		580
